//
// Generated by NVIDIA NVVM Compiler
//
// Compiler Build ID: CL-36424714
// Cuda compilation tools, release 13.0, V13.0.88
// Based on NVVM 20.0.0
//

.version 9.0
.target sm_100
.address_size 64

	// .globl	_Z23kernel_computeDistancesPfS_S_S_Pi

.visible .entry _Z23kernel_computeDistancesPfS_S_S_Pi(
	.param .u64 .ptr .align 1 _Z23kernel_computeDistancesPfS_S_S_Pi_param_0,
	.param .u64 .ptr .align 1 _Z23kernel_computeDistancesPfS_S_S_Pi_param_1,
	.param .u64 .ptr .align 1 _Z23kernel_computeDistancesPfS_S_S_Pi_param_2,
	.param .u64 .ptr .align 1 _Z23kernel_computeDistancesPfS_S_S_Pi_param_3,
	.param .u64 .ptr .align 1 _Z23kernel_computeDistancesPfS_S_S_Pi_param_4
)
{
	.reg .pred 	%p<17>;
	.reg .b32 	%r<20>;
	.reg .b32 	%f<113>;
	.reg .b64 	%rd<15>;

	ld.param.u64 	%rd1, [_Z23kernel_computeDistancesPfS_S_S_Pi_param_0];
	ld.param.u64 	%rd2, [_Z23kernel_computeDistancesPfS_S_S_Pi_param_1];
	ld.param.u64 	%rd3, [_Z23kernel_computeDistancesPfS_S_S_Pi_param_2];
	ld.param.u64 	%rd4, [_Z23kernel_computeDistancesPfS_S_S_Pi_param_3];
	ld.param.u64 	%rd5, [_Z23kernel_computeDistancesPfS_S_S_Pi_param_4];
	mov.u32 	%r2, %ctaid.x;
	mov.u32 	%r3, %ntid.x;
	mov.u32 	%r4, %tid.x;
	mad.lo.s32 	%r1, %r2, %r3, %r4;
	setp.gt.s32 	%p1, %r1, 9999999;
	@%p1 bra 	$L__BB0_2;
	cvta.to.global.u64 	%rd6, %rd1;
	cvta.to.global.u64 	%rd7, %rd2;
	cvta.to.global.u64 	%rd8, %rd5;
	cvta.to.global.u64 	%rd9, %rd3;
	cvta.to.global.u64 	%rd10, %rd4;
	mul.wide.s32 	%rd11, %r1, 4;
	add.s64 	%rd12, %rd9, %rd11;
	ld.global.f32 	%f1, [%rd12];
	ld.global.f32 	%f2, [%rd6];
	sub.f32 	%f3, %f1, %f2;
	add.s64 	%rd13, %rd10, %rd11;
	ld.global.f32 	%f4, [%rd13];
	ld.global.f32 	%f5, [%rd7];
	sub.f32 	%f6, %f4, %f5;
	mul.f32 	%f7, %f6, %f6;
	fma.rn.f32 	%f8, %f3, %f3, %f7;
	ld.global.f32 	%f9, [%rd6+4];
	sub.f32 	%f10, %f1, %f9;
	ld.global.f32 	%f11, [%rd7+4];
	sub.f32 	%f12, %f4, %f11;
	mul.f32 	%f13, %f12, %f12;
	fma.rn.f32 	%f14, %f10, %f10, %f13;
	setp.lt.f32 	%p2, %f14, %f8;
	selp.u32 	%r5, 1, 0, %p2;
	selp.f32 	%f15, %f14, %f8, %p2;
	ld.global.f32 	%f16, [%rd6+8];
	sub.f32 	%f17, %f1, %f16;
	ld.global.f32 	%f18, [%rd7+8];
	sub.f32 	%f19, %f4, %f18;
	mul.f32 	%f20, %f19, %f19;
	fma.rn.f32 	%f21, %f17, %f17, %f20;
	setp.lt.f32 	%p3, %f21, %f15;
	selp.b32 	%r6, 2, %r5, %p3;
	selp.f32 	%f22, %f21, %f15, %p3;
	ld.global.f32 	%f23, [%rd6+12];
	sub.f32 	%f24, %f1, %f23;
	ld.global.f32 	%f25, [%rd7+12];
	sub.f32 	%f26, %f4, %f25;
	mul.f32 	%f27, %f26, %f26;
	fma.rn.f32 	%f28, %f24, %f24, %f27;
	setp.lt.f32 	%p4, %f28, %f22;
	selp.b32 	%r7, 3, %r6, %p4;
	selp.f32 	%f29, %f28, %f22, %p4;
	ld.global.f32 	%f30, [%rd6+16];
	sub.f32 	%f31, %f1, %f30;
	ld.global.f32 	%f32, [%rd7+16];
	sub.f32 	%f33, %f4, %f32;
	mul.f32 	%f34, %f33, %f33;
	fma.rn.f32 	%f35, %f31, %f31, %f34;
	setp.lt.f32 	%p5, %f35, %f29;
	selp.b32 	%r8, 4, %r7, %p5;
	selp.f32 	%f36, %f35, %f29, %p5;
	ld.global.f32 	%f37, [%rd6+20];
	sub.f32 	%f38, %f1, %f37;
	ld.global.f32 	%f39, [%rd7+20];
	sub.f32 	%f40, %f4, %f39;
	mul.f32 	%f41, %f40, %f40;
	fma.rn.f32 	%f42, %f38, %f38, %f41;
	setp.lt.f32 	%p6, %f42, %f36;
	selp.b32 	%r9, 5, %r8, %p6;
	selp.f32 	%f43, %f42, %f36, %p6;
	ld.global.f32 	%f44, [%rd6+24];
	sub.f32 	%f45, %f1, %f44;
	ld.global.f32 	%f46, [%rd7+24];
	sub.f32 	%f47, %f4, %f46;
	mul.f32 	%f48, %f47, %f47;
	fma.rn.f32 	%f49, %f45, %f45, %f48;
	setp.lt.f32 	%p7, %f49, %f43;
	selp.b32 	%r10, 6, %r9, %p7;
	selp.f32 	%f50, %f49, %f43, %p7;
	ld.global.f32 	%f51, [%rd6+28];
	sub.f32 	%f52, %f1, %f51;
	ld.global.f32 	%f53, [%rd7+28];
	sub.f32 	%f54, %f4, %f53;
	mul.f32 	%f55, %f54, %f54;
	fma.rn.f32 	%f56, %f52, %f52, %f55;
	setp.lt.f32 	%p8, %f56, %f50;
	selp.b32 	%r11, 7, %r10, %p8;
	selp.f32 	%f57, %f56, %f50, %p8;
	ld.global.f32 	%f58, [%rd6+32];
	sub.f32 	%f59, %f1, %f58;
	ld.global.f32 	%f60, [%rd7+32];
	sub.f32 	%f61, %f4, %f60;
	mul.f32 	%f62, %f61, %f61;
	fma.rn.f32 	%f63, %f59, %f59, %f62;
	setp.lt.f32 	%p9, %f63, %f57;
	selp.b32 	%r12, 8, %r11, %p9;
	selp.f32 	%f64, %f63, %f57, %p9;
	ld.global.f32 	%f65, [%rd6+36];
	sub.f32 	%f66, %f1, %f65;
	ld.global.f32 	%f67, [%rd7+36];
	sub.f32 	%f68, %f4, %f67;
	mul.f32 	%f69, %f68, %f68;
	fma.rn.f32 	%f70, %f66, %f66, %f69;
	setp.lt.f32 	%p10, %f70, %f64;
	selp.b32 	%r13, 9, %r12, %p10;
	selp.f32 	%f71, %f70, %f64, %p10;
	ld.global.f32 	%f72, [%rd6+40];
	sub.f32 	%f73, %f1, %f72;
	ld.global.f32 	%f74, [%rd7+40];
	sub.f32 	%f75, %f4, %f74;
	mul.f32 	%f76, %f75, %f75;
	fma.rn.f32 	%f77, %f73, %f73, %f76;
	setp.lt.f32 	%p11, %f77, %f71;
	selp.b32 	%r14, 10, %r13, %p11;
	selp.f32 	%f78, %f77, %f71, %p11;
	ld.global.f32 	%f79, [%rd6+44];
	sub.f32 	%f80, %f1, %f79;
	ld.global.f32 	%f81, [%rd7+44];
	sub.f32 	%f82, %f4, %f81;
	mul.f32 	%f83, %f82, %f82;
	fma.rn.f32 	%f84, %f80, %f80, %f83;
	setp.lt.f32 	%p12, %f84, %f78;
	selp.b32 	%r15, 11, %r14, %p12;
	selp.f32 	%f85, %f84, %f78, %p12;
	ld.global.f32 	%f86, [%rd6+48];
	sub.f32 	%f87, %f1, %f86;
	ld.global.f32 	%f88, [%rd7+48];
	sub.f32 	%f89, %f4, %f88;
	mul.f32 	%f90, %f89, %f89;
	fma.rn.f32 	%f91, %f87, %f87, %f90;
	setp.lt.f32 	%p13, %f91, %f85;
	selp.b32 	%r16, 12, %r15, %p13;
	selp.f32 	%f92, %f91, %f85, %p13;
	ld.global.f32 	%f93, [%rd6+52];
	sub.f32 	%f94, %f1, %f93;
	ld.global.f32 	%f95, [%rd7+52];
	sub.f32 	%f96, %f4, %f95;
	mul.f32 	%f97, %f96, %f96;
	fma.rn.f32 	%f98, %f94, %f94, %f97;
	setp.lt.f32 	%p14, %f98, %f92;
	selp.b32 	%r17, 13, %r16, %p14;
	selp.f32 	%f99, %f98, %f92, %p14;
	ld.global.f32 	%f100, [%rd6+56];
	sub.f32 	%f101, %f1, %f100;
	ld.global.f32 	%f102, [%rd7+56];
	sub.f32 	%f103, %f4, %f102;
	mul.f32 	%f104, %f103, %f103;
	fma.rn.f32 	%f105, %f101, %f101, %f104;
	setp.lt.f32 	%p15, %f105, %f99;
	selp.b32 	%r18, 14, %r17, %p15;
	selp.f32 	%f106, %f105, %f99, %p15;
	ld.global.f32 	%f107, [%rd6+60];
	sub.f32 	%f108, %f1, %f107;
	ld.global.f32 	%f109, [%rd7+60];
	sub.f32 	%f110, %f4, %f109;
	mul.f32 	%f111, %f110, %f110;
	fma.rn.f32 	%f112, %f108, %f108, %f111;
	setp.lt.f32 	%p16, %f112, %f106;
	selp.b32 	%r19, 15, %r18, %p16;
	add.s64 	%rd14, %rd8, %rd11;
	st.global.u32 	[%rd14], %r19;
$L__BB0_2:
	ret;

}


// ===== COMPILED SASS (sm_100) =====

	.target	sm_100

	.elftype	@"ET_EXEC"


//--------------------- .note.nv.tkinfo           --------------------------
	.section	.note.nv.tkinfo,"",@"SHT_NOTE"
	.sectionflags	@"SHF_NOTE_NV_TKINFO"
	.tkinfo
        /*0018*/ 	.word	0x00000002
        /*0030*/ 	.string	""
        /*0030*/ 	.string	"ptxas"
        /*0030*/ 	.string	"Cuda compilation tools, release 13.0, V13.0.88"
        /*0030*/ 	.string	"Build cuda_13.0.r13.0/compiler.36424714_0"
        /*0030*/ 	.string	"-arch sm_100 -m 64 "



//--------------------- .note.nv.cuinfo           --------------------------
	.section	.note.nv.cuinfo,"",@"SHT_NOTE"
	.sectionflags	@"SHF_NOTE_NV_CUINFO"
        /*0018*/ 	.short	0x0002
        /*001a*/ 	.short	0x0064
        /*001c*/ 	.short	0x0082
	.zero		2


//--------------------- .nv.info                  --------------------------
	.section	.nv.info,"",@"SHT_CUDA_INFO"
	.align	4


	//----- nvinfo : EIATTR_REGCOUNT
	.align		4
        /*0000*/ 	.byte	0x04, 0x2f
        /*0002*/ 	.short	(.L_1 - .L_0)
	.align		4
.L_0:
        /*0004*/ 	.word	index@(_Z23kernel_computeDistancesPfS_S_S_Pi)
        /*0008*/ 	.word	0x00000020


	//----- nvinfo : EIATTR_FRAME_SIZE
	.align		4
.L_1:
        /*000c*/ 	.byte	0x04, 0x11
        /*000e*/ 	.short	(.L_3 - .L_2)
	.align		4
.L_2:
        /*0010*/ 	.word	index@(_Z23kernel_computeDistancesPfS_S_S_Pi)
        /*0014*/ 	.word	0x00000000


	//----- nvinfo : EIATTR_MIN_STACK_SIZE
	.align		4
.L_3:
        /*0018*/ 	.byte	0x04, 0x12
        /*001a*/ 	.short	(.L_5 - .L_4)
	.align		4
.L_4:
        /*001c*/ 	.word	index@(_Z23kernel_computeDistancesPfS_S_S_Pi)
        /*0020*/ 	.word	0x00000000
.L_5:


//--------------------- .nv.compat                --------------------------
	.section	.nv.compat,"",@"SHT_CUDA_COMPAT_INFO"
	.align	4
        /*0000*/ 	.byte	0x02, 0x09, 0x00, 0x00, 0x02, 0x02, 0x01, 0x00, 0x02, 0x05, 0x05, 0x00, 0x03, 0x07, 0x01, 0x01
        /*0010*/ 	.byte	0x02, 0x03, 0x00, 0x00, 0x02, 0x06, 0x01, 0x00, 0x04, 0x0b, 0x08, 0x00, 0x09, 0x00, 0x00, 0x00
        /*0020*/ 	.byte	0x00, 0x00, 0x00, 0x00


//--------------------- .nv.info._Z23kernel_computeDistancesPfS_S_S_Pi --------------------------
	.section	.nv.info._Z23kernel_computeDistancesPfS_S_S_Pi,"",@"SHT_CUDA_INFO"
	.sectionflags	@""
	.align	4


	//----- nvinfo : EIATTR_CUDA_API_VERSION
	.align		4
        /*0000*/ 	.byte	0x04, 0x37
        /*0002*/ 	.short	(.L_7 - .L_6)
.L_6:
        /*0004*/ 	.word	0x00000082


	//----- nvinfo : EIATTR_KPARAM_INFO
	.align		4
.L_7:
        /*0008*/ 	.byte	0x04, 0x17
        /*000a*/ 	.short	(.L_9 - .L_8)
.L_8:
        /*000c*/ 	.word	0x00000000
        /*0010*/ 	.short	0x0004
        /*0012*/ 	.short	0x0020
        /*0014*/ 	.byte	0x00, 0xf5, 0x21, 0x00


	//----- nvinfo : EIATTR_KPARAM_INFO
	.align		4
.L_9:
        /*0018*/ 	.byte	0x04, 0x17
        /*001a*/ 	.short	(.L_11 - .L_10)
.L_10:
        /*001c*/ 	.word	0x00000000
        /*0020*/ 	.short	0x0003
        /*0022*/ 	.short	0x0018
        /*0024*/ 	.byte	0x00, 0xf5, 0x21, 0x00


	//----- nvinfo : EIATTR_KPARAM_INFO
	.align		4
.L_11:
        /*0028*/ 	.byte	0x04, 0x17
        /*002a*/ 	.short	(.L_13 - .L_12)
.L_12:
        /*002c*/ 	.word	0x00000000
        /*0030*/ 	.short	0x0002
        /*0032*/ 	.short	0x0010
        /*0034*/ 	.byte	0x00, 0xf5, 0x21, 0x00


	//----- nvinfo : EIATTR_KPARAM_INFO
	.align		4
.L_13:
        /*0038*/ 	.byte	0x04, 0x17
        /*003a*/ 	.short	(.L_15 - .L_14)
.L_14:
        /*003c*/ 	.word	0x00000000
        /*0040*/ 	.short	0x0001
        /*0042*/ 	.short	0x0008
        /*0044*/ 	.byte	0x00, 0xf5, 0x21, 0x00


	//----- nvinfo : EIATTR_KPARAM_INFO
	.align		4
.L_15:
        /*0048*/ 	.byte	0x04, 0x17
        /*004a*/ 	.short	(.L_17 - .L_16)
.L_16:
        /*004c*/ 	.word	0x00000000
        /*0050*/ 	.short	0x0000
        /*0052*/ 	.short	0x0000
        /*0054*/ 	.byte	0x00, 0xf5, 0x21, 0x00


	//----- nvinfo : EIATTR_SPARSE_MMA_MASK
	.align		4
.L_17:
        /*0058*/ 	.byte	0x03, 0x50
        /*005a*/ 	.short	0x0000


	//----- nvinfo : EIATTR_MAXREG_COUNT
	.align		4
        /*005c*/ 	.byte	0x03, 0x1b
        /*005e*/ 	.short	0x00ff


	//----- nvinfo : EIATTR_MERCURY_ISA_VERSION
	.align		4
        /*0060*/ 	.byte	0x03, 0x5f
        /*0062*/ 	.short	0x0101


	//----- nvinfo : EIATTR_VRC_CTA_INIT_COUNT
	.align		4
        /*0064*/ 	.byte	0x02, 0x4a
	.zero		1
	.zero		1


	//----- nvinfo : EIATTR_EXIT_INSTR_OFFSETS
	.align		4
        /*0068*/ 	.byte	0x04, 0x1c
        /*006a*/ 	.short	(.L_19 - .L_18)


	//   ....[0]....
.L_18:
        /*006c*/ 	.word	0x00000060


	//   ....[1]....
        /*0070*/ 	.word	0x000009f0


	//----- nvinfo : EIATTR_CBANK_PARAM_SIZE
	.align		4
.L_19:
        /*0074*/ 	.byte	0x03, 0x19
        /*0076*/ 	.short	0x0028


	//----- nvinfo : EIATTR_PARAM_CBANK
	.align		4
        /*0078*/ 	.byte	0x04, 0x0a
        /*007a*/ 	.short	(.L_21 - .L_20)
	.align		4
.L_20:
        /*007c*/ 	.word	index@(.nv.constant0._Z23kernel_computeDistancesPfS_S_S_Pi)
        /*0080*/ 	.short	0x0380
        /*0082*/ 	.short	0x0028


	//----- nvinfo : EIATTR_SW_WAR
	.align		4
.L_21:
        /*0084*/ 	.byte	0x04, 0x36
        /*0086*/ 	.short	(.L_23 - .L_22)
.L_22:
        /*0088*/ 	.word	0x00000008
.L_23:


//--------------------- .nv.callgraph             --------------------------
	.section	.nv.callgraph,"",@"SHT_CUDA_CALLGRAPH"
	.align	4
	.sectionentsize	8
	.align		4
        /*0000*/ 	.word	0x00000000
	.align		4
        /*0004*/ 	.word	0xffffffff
	.align		4
        /*0008*/ 	.word	0x00000000
	.align		4
        /*000c*/ 	.word	0xfffffffe
	.align		4
        /*0010*/ 	.word	0x00000000
	.align		4
        /*0014*/ 	.word	0xfffffffd
	.align		4
        /*0018*/ 	.word	0x00000000
	.align		4
        /*001c*/ 	.word	0xfffffffc


//--------------------- .text._Z23kernel_computeDistancesPfS_S_S_Pi --------------------------
	.section	.text._Z23kernel_computeDistancesPfS_S_S_Pi,"ax",@progbits
	.align	128
        .global         _Z23kernel_computeDistancesPfS_S_S_Pi
        .type           _Z23kernel_computeDistancesPfS_S_S_Pi,@function
        .size           _Z23kernel_computeDistancesPfS_S_S_Pi,(.L_x_1 - _Z23kernel_computeDistancesPfS_S_S_Pi)
        .other          _Z23kernel_computeDistancesPfS_S_S_Pi,@"STO_CUDA_ENTRY STV_DEFAULT"
_Z23kernel_computeDistancesPfS_S_S_Pi:
.text._Z23kernel_computeDistancesPfS_S_S_Pi:
[----:B------:R-:W-:Y:S01]  /*0000*/  LDC R1, c[0x0][0x37c] ;  /* 0x0000df00ff017b82 */ /* 0x000fe20000000800 */
[----:B------:R-:W0:Y:S07]  /*0010*/  S2R R3, SR_TID.X ;  /* 0x0000000000037919 */ /* 0x000e2e0000002100 */
[----:B------:R-:W0:Y:S08]  /*0020*/  S2UR UR4, SR_CTAID.X ;  /* 0x00000000000479c3 */ /* 0x000e300000002500 */
[----:B------:R-:W0:Y:S02]  /*0030*/  LDC R6, c[0x0][0x360] ;  /* 0x0000d800ff067b82 */ /* 0x000e240000000800 */
[----:B0-----:R-:W-:-:S05]  /*0040*/  IMAD R6, R6, UR4, R3 ;  /* 0x0000000406067c24 */ /* 0x001fca000f8e0203 */
[----:B------:R-:W-:-:S13]  /*0050*/  ISETP.GT.AND P0, PT, R6, 0x98967f, PT ;  /* 0x0098967f0600780c */ /* 0x000fda0003f04270 */
[----:B------:R-:W-:Y:S05]  /*0060*/  @P0 EXIT ;  /* 0x000000000000094d */ /* 0x000fea0003800000 */
[----:B------:R-:W0:Y:S01]  /*0070*/  LDC.64 R10, c[0x0][0x398] ;  /* 0x0000e600ff0a7b82 */ /* 0x000e220000000a00 */
[----:B------:R-:W1:Y:S07]  /*0080*/  LDCU.64 UR4, c[0x0][0x358] ;  /* 0x00006b00ff0477ac */ /* 0x000e6e0008000a00 */
[----:B------:R-:W2:Y:S08]  /*0090*/  LDC.64 R4, c[0x0][0x388] ;  /* 0x0000e200ff047b82 */ /* 0x000eb00000000a00 */
[----:B------:R-:W3:Y:S08]  /*00a0*/  LDC.64 R8, c[0x0][0x390] ;  /* 0x0000e400ff087b82 */ /* 0x000ef00000000a00 */
[----:B------:R-:W4:Y:S01]  /*00b0*/  LDC.64 R2, c[0x0][0x380] ;  /* 0x0000e000ff027b82 */ /* 0x000f220000000a00 */
[----:B0-----:R-:W-:-:S06]  /*00c0*/  IMAD.WIDE R10, R6, 0x4, R10 ;  /* 0x00000004060a7825 */ /* 0x001fcc00078e020a */
[----:B-1----:R-:W5:Y:S04]  /*00d0*/  LDG.E R10, desc[UR4][R10.64] ;  /* 0x000000040a0a7981 */ /* 0x002f68000c1e1900 */
[----:B--2---:R-:W5:Y:S04]  /*00e0*/  LDG.E R19, desc[UR4][R4.64] ;  /* 0x0000000404137981 */ /* 0x004f68000c1e1900 */
[----:B------:R-:W2:Y:S01]  /*00f0*/  LDG.E R12, desc[UR4][R4.64+0x8] ;  /* 0x00000804040c7981 */ /* 0x000ea2000c1e1900 */
[----:B---3--:R-:W-:-:S03]  /*0100*/  IMAD.WIDE R8, R6, 0x4, R8 ;  /* 0x0000000406087825 */ /* 0x008fc600078e0208 */
[----:B------:R-:W3:Y:S04]  /*0110*/  LDG.E R22, desc[UR4][R4.64+0x4] ;  /* 0x0000040404167981 */ /* 0x000ee8000c1e1900 */
[----:B------:R-:W2:Y:S04]  /*0120*/  LDG.E R8, desc[UR4][R8.64] ;  /* 0x0000000408087981 */ /* 0x000ea8000c1e1900 */
[----:B----4-:R-:W2:Y:S04]  /*0130*/  LDG.E R17, desc[UR4][R2.64] ;  /* 0x0000000402117981 */ /* 0x010ea8000c1e1900 */
[----:B------:R-:W4:Y:S04]  /*0140*/  LDG.E R20, desc[UR4][R2.64+0x8] ;  /* 0x0000080402147981 */ /* 0x000f28000c1e1900 */
        /* <DEDUP_REMOVED lines=14> */
[----:B------:R-:W4:Y:S01]  /*0230*/  LDG.E R26, desc[UR4][R4.64+0x3c] ;  /* 0x00003c04041a7981 */ /* 0x000f22000c1e1900 */
[----:B-----5:R-:W-:-:S04]  /*0240*/  FADD R19, R10, -R19 ;  /* 0x800000130a137221 */ /* 0x020fc80000000000 */
[----:B------:R-:W-:Y:S02]  /*0250*/  FMUL R24, R19, R19 ;  /* 0x0000001313187220 */ /* 0x000fe40000400000 */
[----:B------:R-:W5:Y:S01]  /*0260*/  LDG.E R19, desc[UR4][R4.64+0x24] ;  /* 0x0000240404137981 */ /* 0x000f62000c1e1900 */
[----:B--2---:R-:W-:-:S04]  /*0270*/  FADD R17, R8, -R17 ;  /* 0x8000001108117221 */ /* 0x004fc80000000000 */
[----:B------:R-:W-:Y:S02]  /*0280*/  FFMA R9, R17, R17, R24 ;  /* 0x0000001111097223 */ /* 0x000fe40000000018 */
[----:B------:R-:W2:Y:S01]  /*0290*/  LDG.E R17, desc[UR4][R2.64+0x24] ;  /* 0x0000240402117981 */ /* 0x000ea2000c1e1900 */
[C---:B------:R-:W-:Y:S01]  /*02a0*/  FADD R12, R10.reuse, -R12 ;  /* 0x8000000c0a0c7221 */ /* 0x040fe20000000000 */
[----:B---3--:R-:W-:Y:S01]  /*02b0*/  FADD R22, R10, -R22 ;  /* 0x800000160a167221 */ /* 0x008fe20000000000 */
[C---:B----4-:R-:W-:Y:S01]  /*02c0*/  FADD R20, R8.reuse, -R20 ;  /* 0x8000001408147221 */ /* 0x050fe20000000000 */
[----:B------:R-:W-:Y:S01]  /*02d0*/  FADD R0, R8, -R0 ;  /* 0x8000000008007221 */ /* 0x000fe20000000000 */
[----:B------:R-:W-:Y:S01]  /*02e0*/  FMUL R12, R12, R12 ;  /* 0x0000000c0c0c7220 */ /* 0x000fe20000400000 */
[----:B------:R-:W-:Y:S01]  /*02f0*/  FMUL R22, R22, R22 ;  /* 0x0000001616167220 */ /* 0x000fe20000400000 */
[----:B------:R-:W-:Y:S02]  /*0300*/  FADD R15, R10, -R15 ;  /* 0x8000000f0a0f7221 */ /* 0x000fe40000000000 */
[----:B------:R-:W-:Y:S01]  /*0310*/  FFMA R12, R20, R20, R12 ;  /* 0x00000014140c7223 */ /* 0x000fe2000000000c */
[----:B------:R-:W-:Y:S01]  /*0320*/  FFMA R0, R0, R0, R22 ;  /* 0x0000000000007223 */ /* 0x000fe20000000016 */
[C---:B------:R-:W-:Y:S01]  /*0330*/  FADD R20, R10.reuse, -R7 ;  /* 0x800000070a147221 */ /* 0x040fe20000000000 */
[----:B------:R-:W-:Y:S01]  /*0340*/  FMUL R7, R15, R15 ;  /* 0x0000000f0f077220 */ /* 0x000fe20000400000 */
[----:B------:R-:W-:Y:S01]  /*0350*/  FADD R22, R10, -R13 ;  /* 0x8000000d0a167221 */ /* 0x000fe20000000000 */
[----:B------:R-:W3:Y:S01]  /*0360*/  LDG.E R15, desc[UR4][R4.64+0x28] ;  /* 0x00002804040f7981 */ /* 0x000ee2000c1e1900 */
[----:B------:R-:W-:-:S02]  /*0370*/  FADD R16, R8, -R16 ;  /* 0x8000001008107221 */ /* 0x000fc40000000000 */
[----:B------:R-:W-:Y:S01]  /*0380*/  FMUL R22, R22, R22 ;  /* 0x0000001616167220 */ /* 0x000fe20000400000 */
[----:B------:R-:W-:Y:S01]  /*0390*/  FADD R13, R8, -R11 ;  /* 0x8000000b080d7221 */ /* 0x000fe20000000000 */
[----:B------:R-:W-:Y:S01]  /*03a0*/  FMUL R11, R20, R20 ;  /* 0x00000014140b7220 */ /* 0x000fe20000400000 */
[----:B------:R-:W-:Y:S01]  /*03b0*/  FADD R14, R8, -R14 ;  /* 0x8000000e080e7221 */ /* 0x000fe20000000000 */
[----:B------:R-:W-:-:S03]  /*03c0*/  FFMA R7, R16, R16, R7 ;  /* 0x0000001010077223 */ /* 0x000fc60000000007 */
[----:B------:R-:W-:Y:S01]  /*03d0*/  FFMA R16, R14, R14, R11 ;  /* 0x0000000e0e107223 */ /* 0x000fe2000000000b */
[----:B------:R-:W-:Y:S01]  /*03e0*/  FFMA R14, R13, R13, R22 ;  /* 0x0000000d0d0e7223 */ /* 0x000fe20000000016 */
[C---:B------:R-:W-:Y:S01]  /*03f0*/  FADD R25, R10.reuse, -R25 ;  /* 0x800000190a197221 */ /* 0x040fe20000000000 */
[----:B------:R-:W4:Y:S01]  /*0400*/  LDG.E R13, desc[UR4][R2.64+0x28] ;  /* 0x00002804020d7981 */ /* 0x000f22000c1e1900 */
[----:B------:R-:W-:Y:S02]  /*0410*/  FADD R27, R10, -R27 ;  /* 0x8000001b0a1b7221 */ /* 0x000fe40000000000 */
[----:B------:R-:W-:Y:S01]  /*0420*/  FMUL R20, R25, R25 ;  /* 0x0000001919147220 */ /* 0x000fe20000400000 */
[----:B------:R-:W4:Y:S01]  /*0430*/  LDG.E R11, desc[UR4][R4.64+0x2c] ;  /* 0x00002c04040b7981 */ /* 0x000f22000c1e1900 */
[----:B------:R-:W-:Y:S01]  /*0440*/  FMUL R25, R27, R27 ;  /* 0x0000001b1b197220 */ /* 0x000fe20000400000 */
[----:B------:R-:W-:Y:S02]  /*0450*/  FADD R18, R8, -R18 ;  /* 0x8000001208127221 */ /* 0x000fe40000000000 */
[----:B------:R-:W4:Y:S01]  /*0460*/  LDG.E R27, desc[UR4][R2.64+0x2c] ;  /* 0x00002c04021b7981 */ /* 0x000f22000c1e1900 */
[----:B------:R-:W-:Y:S01]  /*0470*/  FADD R22, R10, -R21 ;  /* 0x800000150a167221 */ /* 0x000fe20000000000 */
[----:B------:R-:W-:-:S02]  /*0480*/  FFMA R18, R18, R18, R25 ;  /* 0x0000001212127223 */ /* 0x000fc40000000019 */
[----:B------:R-:W4:Y:S01]  /*0490*/  LDG.E R25, desc[UR4][R4.64+0x30] ;  /* 0x0000300404197981 */ /* 0x000f22000c1e1900 */
[----:B------:R-:W-:Y:S01]  /*04a0*/  FMUL R22, R22, R22 ;  /* 0x0000001616167220 */ /* 0x000fe20000400000 */
[C---:B------:R-:W-:Y:S02]  /*04b0*/  FADD R23, R8.reuse, -R23 ;  /* 0x8000001708177221 */ /* 0x040fe40000000000 */
[----:B------:R-:W4:Y:S01]  /*04c0*/  LDG.E R21, desc[UR4][R2.64+0x30] ;  /* 0x0000300402157981 */ /* 0x000f22000c1e1900 */
[----:B------:R-:W-:-:S04]  /*04d0*/  FADD R29, R8, -R29 ;  /* 0x8000001d081d7221 */ /* 0x000fc80000000000 */
[----:B------:R-:W-:Y:S02]  /*04e0*/  FFMA R20, R29, R29, R20 ;  /* 0x0000001d1d147223 */ /* 0x000fe40000000014 */
[----:B------:R-:W4:Y:S01]  /*04f0*/  LDG.E R29, desc[UR4][R2.64+0x34] ;  /* 0x00003404021d7981 */ /* 0x000f22000c1e1900 */
[----:B------:R-:W-:-:S04]  /*0500*/  FSETP.GEU.AND P3, PT, R0, R9, PT ;  /* 0x000000090000720b */ /* 0x000fc80003f6e000 */
[----:B------:R-:W-:Y:S01]  /*0510*/  FSEL R9, R0, R9, !P3 ;  /* 0x0000000900097208 */ /* 0x000fe20005800000 */
[----:B-----5:R-:W-:Y:S01]  /*0520*/  FADD R24, R10, -R19 ;  /* 0x800000130a187221 */ /* 0x020fe20000000000 */
[----:B------:R-:W-:Y:S02]  /*0530*/  FFMA R19, R23, R23, R22 ;  /* 0x0000001717137223 */ /* 0x000fe40000000016 */
[----:B------:R-:W5:Y:S01]  /*0540*/  LDG.E R22, desc[UR4][R4.64+0x34] ;  /* 0x0000340404167981 */ /* 0x000f62000c1e1900 */
[----:B------:R-:W-:-:S03]  /*0550*/  FMUL R24, R24, R24 ;  /* 0x0000001818187220 */ /* 0x000fc60000400000 */
[----:B------:R-:W5:Y:S01]  /*0560*/  LDG.E R23, desc[UR4][R2.64+0x3c] ;  /* 0x00003c0402177981 */ /* 0x000f62000c1e1900 */
[----:B--2---:R-:W-:-:S04]  /*0570*/  FADD R17, R8, -R17 ;  /* 0x8000001108117221 */ /* 0x004fc80000000000 */
[----:B------:R-:W-:Y:S02]  /*0580*/  FFMA R24, R17, R17, R24 ;  /* 0x0000001111187223 */ /* 0x000fe40000000018 */
[----:B------:R0:W2:Y:S01]  /*0590*/  LDG.E R17, desc[UR4][R2.64+0x38] ;  /* 0x0000380402117981 */ /* 0x0000a2000c1e1900 */
[----:B------:R-:W-:-:S04]  /*05a0*/  FSETP.GEU.AND P2, PT, R12, R9, PT ;  /* 0x000000090c00720b */ /* 0x000fc80003f4e000 */
[----:B------:R-:W-:-:S04]  /*05b0*/  FSEL R12, R12, R9, !P2 ;  /* 0x000000090c0c7208 */ /* 0x000fc80005000000 */
        /* <DEDUP_REMOVED lines=9> */
[----:B------:R-:W-:Y:S02]  /*0650*/  FSEL R18, R18, R7, !P1 ;  /* 0x0000000712127208 */ /* 0x000fe40004800000 */
[----:B------:R-:W-:Y:S02]  /*0660*/  SEL R0, RZ, 0x1, P3 ;  /* 0x00000001ff007807 */ /* 0x000fe40001800000 */
[----:B------:R-:W-:Y:S01]  /*0670*/  FSETP.GEU.AND P3, PT, R19, R18, PT ;  /* 0x000000121300720b */ /* 0x000fe20003f6e000 */
[----:B---3--:R-:W-:-:S03]  /*0680*/  FADD R15, R10, -R15 ;  /* 0x8000000f0a0f7221 */ /* 0x008fc60000000000 */
[----:B------:R-:W-:Y:S01]  /*0690*/  FSEL R19, R19, R18, !P3 ;  /* 0x0000001213137208 */ /* 0x000fe20005800000 */
[----:B----4-:R-:W-:Y:S01]  /*06a0*/  FADD R13, R8, -R13 ;  /* 0x8000000d080d7221 */ /* 0x010fe20000000000 */
[----:B0-----:R-:W-:Y:S01]  /*06b0*/  FMUL R2, R15, R15 ;  /* 0x0000000f0f027220 */ /* 0x001fe20000400000 */
[----:B------:R-:W-:Y:S02]  /*06c0*/  SEL R0, R0, 0x2, P2 ;  /* 0x0000000200007807 */ /* 0x000fe40001000000 */
[----:B------:R-:W-:Y:S01]  /*06d0*/  FSETP.GEU.AND P2, PT, R24, R19, PT ;  /* 0x000000131800720b */ /* 0x000fe20003f4e000 */
[----:B------:R-:W-:Y:S01]  /*06e0*/  FADD R11, R10, -R11 ;  /* 0x8000000b0a0b7221 */ /* 0x000fe20000000000 */
[----:B------:R-:W-:Y:S01]  /*06f0*/  FFMA R2, R13, R13, R2 ;  /* 0x0000000d0d027223 */ /* 0x000fe20000000002 */
[----:B------:R-:W-:Y:S02]  /*0700*/  SEL R0, R0, 0x3, P6 ;  /* 0x0000000300007807 */ /* 0x000fe40003000000 */
[----:B------:R-:W-:Y:S01]  /*0710*/  FSEL R19, R24, R19, !P2 ;  /* 0x0000001318137208 */ /* 0x000fe20005000000 */
[----:B------:R-:W-:Y:S01]  /*0720*/  FADD R27, R8, -R27 ;  /* 0x8000001b081b7221 */ /* 0x000fe20000000000 */
[----:B------:R-:W-:Y:S01]  /*0730*/  FMUL R4, R11, R11 ;  /* 0x0000000b0b047220 */ /* 0x000fe20000400000 */
[----:B------:R-:W-:-:S02]  /*0740*/  SEL R0, R0, 0x4, P5 ;  /* 0x0000000400007807 */ /* 0x000fc40002800000 */
[----:B------:R-:W-:Y:S01]  /*0750*/  FSETP.GEU.AND P6, PT, R2, R19, PT ;  /* 0x000000130200720b */ /* 0x000fe20003fce000 */
[----:B------:R-:W-:Y:S01]  /*0760*/  FFMA R27, R27, R27, R4 ;  /* 0x0000001b1b1b7223 */ /* 0x000fe20000000004 */
[----:B------:R-:W-:Y:S01]  /*0770*/  FADD R25, R10, -R25 ;  /* 0x800000190a197221 */ /* 0x000fe20000000000 */
[----:B------:R-:W-:Y:S02]  /*0780*/  SEL R0, R0, 0x5, P0 ;  /* 0x0000000500007807 */ /* 0x000fe40000000000 */
[----:B------:R-:W-:Y:S01]  /*0790*/  FSEL R2, R2, R19, !P6 ;  /* 0x0000001302027208 */ /* 0x000fe20007000000 */
[----:B------:R-:W-:Y:S01]  /*07a0*/  FADD R21, R8, -R21 ;  /* 0x8000001508157221 */ /* 0x000fe20000000000 */
[----:B------:R-:W-:Y:S01]  /*07b0*/  FMUL R4, R25, R25 ;  /* 0x0000001919047220 */ /* 0x000fe20000400000 */
[----:B------:R-:W-:Y:S02]  /*07c0*/  SEL R0, R0, 0x6, P4 ;  /* 0x0000000600007807 */ /* 0x000fe40002000000 */
[----:B------:R-:W-:Y:S01]  /*07d0*/  FSETP.GEU.AND P5, PT, R27, R2, PT ;  /* 0x000000021b00720b */ /* 0x000fe20003fae000 */
[----:B------:R-:W-:Y:S01]  /*07e0*/  FFMA R21, R21, R21, R4 ;  /* 0x0000001515157223 */ /* 0x000fe20000000004 */
[----:B------:R-:W-:-:S02]  /*07f0*/  SEL R0, R0, 0x7, P1 ;  /* 0x0000000700007807 */ /* 0x000fc40000800000 */
[----:B------:R-:W-:Y:S01]  /*0800*/  FSEL R2, R27, R2, !P5 ;  /* 0x000000021b027208 */ /* 0x000fe20006800000 */
[----:B------:R-:W-:Y:S01]  /*0810*/  FADD R29, R8, -R29 ;  /* 0x8000001d081d7221 */ /* 0x000fe20000000000 */
[----:B------:R-:W-:Y:S02]  /*0820*/  SEL R0, R0, 0x8, P3 ;  /* 0x0000000800007807 */ /* 0x000fe40001800000 */
[CC--:B------:R-:W-:Y:S01]  /*0830*/  FSETP.GEU.AND P0, PT, R21.reuse, R2.reuse, PT ;  /* 0x000000021500720b */ /* 0x0c0fe20003f0e000 */
[----:B------:R-:W-:Y:S01]  /*0840*/  FADD R28, R10, -R28 ;  /* 0x8000001c0a1c7221 */ /* 0x000fe20000000000 */
[----:B------:R-:W-:Y:S02]  /*0850*/  SEL R0, R0, 0x9, P2 ;  /* 0x0000000900007807 */ /* 0x000fe40001000000 */
[----:B------:R-:W-:Y:S02]  /*0860*/  FSEL R21, R21, R2, !P0 ;  /* 0x0000000215157208 */ /* 0x000fe40004000000 */
[----:B------:R-:W0:Y:S01]  /*0870*/  LDC.64 R2, c[0x0][0x3a0] ;  /* 0x0000e800ff027b82 */ /* 0x000e220000000a00 */
[----:B------:R-:W-:Y:S01]  /*0880*/  FMUL R28, R28, R28 ;  /* 0x0000001c1c1c7220 */ /* 0x000fe20000400000 */
[----:B------:R-:W-:Y:S01]  /*0890*/  SEL R0, R0, 0xa, P6 ;  /* 0x0000000a00007807 */ /* 0x000fe20003000000 */
[----:B------:R-:W-:-:S03]  /*08a0*/  FADD R26, R10, -R26 ;  /* 0x8000001a0a1a7221 */ /* 0x000fc60000000000 */
[----:B------:R-:W-:Y:S01]  /*08b0*/  SEL R0, R0, 0xb, P5 ;  /* 0x0000000b00007807 */ /* 0x000fe20002800000 */
[----:B------:R-:W-:-:S03]  /*08c0*/  FMUL R26, R26, R26 ;  /* 0x0000001a1a1a7220 */ /* 0x000fc60000400000 */
[----:B------:R-:W-:Y:S01]  /*08d0*/  SEL R0, R0, 0xc, P0 ;  /* 0x0000000c00007807 */ /* 0x000fe20000000000 */
[----:B0-----:R-:W-:-:S04]  /*08e0*/  IMAD.WIDE R2, R6, 0x4, R2 ;  /* 0x0000000406027825 */ /* 0x001fc800078e0202 */
[----:B-----5:R-:W-:-:S04]  /*08f0*/  FADD R22, R10, -R22 ;  /* 0x800000160a167221 */ /* 0x020fc80000000000 */
[----:B------:R-:W-:-:S04]  /*0900*/  FMUL R22, R22, R22 ;  /* 0x0000001616167220 */ /* 0x000fc80000400000 */
[----:B------:R-:W-:-:S05]  /*0910*/  FFMA R22, R29, R29, R22 ;  /* 0x0000001d1d167223 */ /* 0x000fca0000000016 */
[----:B------:R-:W-:Y:S01]  /*0920*/  FSETP.GEU.AND P1, PT, R22, R21, PT ;  /* 0x000000151600720b */ /* 0x000fe20003f2e000 */
[----:B--2---:R-:W-:-:S03]  /*0930*/  FADD R17, R8, -R17 ;  /* 0x8000001108117221 */ /* 0x004fc60000000000 */
[----:B------:R-:W-:Y:S01]  /*0940*/  FSEL R21, R22, R21, !P1 ;  /* 0x0000001516157208 */ /* 0x000fe20004800000 */
[----:B------:R-:W-:Y:S01]  /*0950*/  FFMA R28, R17, R17, R28 ;  /* 0x00000011111c7223 */ /* 0x000fe2000000001c */
[----:B------:R-:W-:Y:S01]  /*0960*/  FADD R23, R8, -R23 ;  /* 0x8000001708177221 */ /* 0x000fe20000000000 */
[----:B------:R-:W-:-:S03]  /*0970*/  SEL R0, R0, 0xd, P1 ;  /* 0x0000000d00007807 */ /* 0x000fc60000800000 */
[----:B------:R-:W-:Y:S01]  /*0980*/  FSETP.GEU.AND P0, PT, R28, R21, PT ;  /* 0x000000151c00720b */ /* 0x000fe20003f0e000 */
[----:B------:R-:W-:-:S03]  /*0990*/  FFMA R26, R23, R23, R26 ;  /* 0x00000017171a7223 */ /* 0x000fc6000000001a */
[----:B------:R-:W-:Y:S02]  /*09a0*/  FSEL R21, R28, R21, !P0 ;  /* 0x000000151c157208 */ /* 0x000fe40004000000 */
[----:B------:R-:W-:Y:S02]  /*09b0*/  SEL R0, R0, 0xe, P0 ;  /* 0x0000000e00007807 */ /* 0x000fe40000000000 */
[----:B------:R-:W-:-:S04]  /*09c0*/  FSETP.GEU.AND P0, PT, R26, R21, PT ;  /* 0x000000151a00720b */ /* 0x000fc80003f0e000 */
[----:B------:R-:W-:-:S05]  /*09d0*/  SEL R5, R0, 0xf, P0 ;  /* 0x0000000f00057807 */ /* 0x000fca0000000000 */
[----:B------:R-:W-:Y:S01]  /*09e0*/  STG.E desc[UR4][R2.64], R5 ;  /* 0x0000000502007986 */ /* 0x000fe2000c101904 */
[----:B------:R-:W-:Y:S05]  /*09f0*/  EXIT ;  /* 0x000000000000794d */ /* 0x000fea0003800000 */
.L_x_0:
[----:B------:R-:W-:-:S00]  /*0a00*/  BRA `(.L_x_0) ;  /* 0xfffffffc00fc7947 */ /* 0x000fc0000383ffff */
[----:B------:R-:W-:-:S00]  /*0a10*/  NOP ;  /* 0x0000000000007918 */ /* 0x000fc00000000000 */
        /* <DEDUP_REMOVED lines=14> */
.L_x_1:


//--------------------- .nv.shared.reserved.0     --------------------------
	.section	.nv.shared.reserved.0,"aw",@nobits
	.weak		__nv_reservedSMEM_offset_0_alias
	.size		__nv_reservedSMEM_offset_0_alias, 0, 64
	.other		__nv_reservedSMEM_offset_0_alias,@"STO_CUDA_RESERVED_SHARED STV_DEFAULT"
__nv_reservedSMEM_offset_0_alias:
	.zero		0
	.zero		64


//--------------------- .nv.constant0._Z23kernel_computeDistancesPfS_S_S_Pi --------------------------
	.section	.nv.constant0._Z23kernel_computeDistancesPfS_S_S_Pi,"a",@progbits
	.sectionflags	@""
	.align	4
.nv.constant0._Z23kernel_computeDistancesPfS_S_S_Pi:
	.zero		936


//--------------------- SYMBOLS --------------------------

	.type		.nv.reservedSmem.offset0,@object
	.size		.nv.reservedSmem.offset0,0x4
